//
// Generated by NVIDIA NVVM Compiler
//
// Compiler Build ID: CL-36424714
// Cuda compilation tools, release 13.0, V13.0.88
// Based on NVVM 20.0.0
//

.version 9.0
.target sm_100
.address_size 64

	// .globl	_Z2bfiiPKiPiPbS1_

.visible .entry _Z2bfiiPKiPiPbS1_(
	.param .u32 _Z2bfiiPKiPiPbS1__param_0,
	.param .u32 _Z2bfiiPKiPiPbS1__param_1,
	.param .u64 .ptr .align 1 _Z2bfiiPKiPiPbS1__param_2,
	.param .u64 .ptr .align 1 _Z2bfiiPKiPiPbS1__param_3,
	.param .u64 .ptr .align 1 _Z2bfiiPKiPiPbS1__param_4,
	.param .u64 .ptr .align 1 _Z2bfiiPKiPiPbS1__param_5
)
{
	.reg .pred 	%p<4>;
	.reg .b16 	%rs<3>;
	.reg .b32 	%r<12>;
	.reg .b64 	%rd<19>;

	ld.param.u32 	%r4, [_Z2bfiiPKiPiPbS1__param_0];
	ld.param.u32 	%r5, [_Z2bfiiPKiPiPbS1__param_1];
	ld.param.u64 	%rd3, [_Z2bfiiPKiPiPbS1__param_2];
	ld.param.u64 	%rd4, [_Z2bfiiPKiPiPbS1__param_3];
	ld.param.u64 	%rd5, [_Z2bfiiPKiPiPbS1__param_4];
	ld.param.u64 	%rd6, [_Z2bfiiPKiPiPbS1__param_5];
	mov.u32 	%r6, %ctaid.x;
	mov.u32 	%r7, %ntid.x;
	mov.u32 	%r8, %tid.x;
	mad.lo.s32 	%r1, %r6, %r7, %r8;
	setp.ge.s32 	%p1, %r1, %r4;
	@%p1 bra 	$L__BB0_4;
	cvta.to.global.u64 	%rd7, %rd5;
	cvta.to.global.u64 	%rd8, %rd3;
	cvt.s64.s32 	%rd9, %r1;
	add.s64 	%rd1, %rd7, %rd9;
	mov.b16 	%rs1, 0;
	st.global.u8 	[%rd1], %rs1;
	mad.lo.s32 	%r9, %r5, %r4, %r1;
	mul.wide.s32 	%rd10, %r9, 4;
	add.s64 	%rd11, %rd8, %rd10;
	ld.global.u32 	%r2, [%rd11];
	setp.gt.s32 	%p2, %r2, 1999999999;
	@%p2 bra 	$L__BB0_4;
	cvta.to.global.u64 	%rd12, %rd4;
	mul.wide.s32 	%rd13, %r1, 4;
	add.s64 	%rd2, %rd12, %rd13;
	ld.global.u32 	%r10, [%rd2];
	mul.wide.s32 	%rd14, %r5, 4;
	add.s64 	%rd15, %rd12, %rd14;
	ld.global.u32 	%r11, [%rd15];
	add.s32 	%r3, %r11, %r2;
	setp.le.s32 	%p3, %r10, %r3;
	@%p3 bra 	$L__BB0_4;
	st.global.u32 	[%rd2], %r3;
	mov.b16 	%rs2, 1;
	st.global.u8 	[%rd1], %rs2;
	cvta.to.global.u64 	%rd16, %rd6;
	add.s64 	%rd18, %rd16, %rd13;
	st.global.u32 	[%rd18], %r5;
$L__BB0_4:
	ret;

}


// ===== COMPILED SASS (sm_100) =====

	.target	sm_100

	.elftype	@"ET_EXEC"


//--------------------- .note.nv.tkinfo           --------------------------
	.section	.note.nv.tkinfo,"",@"SHT_NOTE"
	.sectionflags	@"SHF_NOTE_NV_TKINFO"
	.tkinfo
        /*0018*/ 	.word	0x00000002
        /*0030*/ 	.string	""
        /*0030*/ 	.string	"ptxas"
        /*0030*/ 	.string	"Cuda compilation tools, release 13.0, V13.0.88"
        /*0030*/ 	.string	"Build cuda_13.0.r13.0/compiler.36424714_0"
        /*0030*/ 	.string	"-arch sm_100 -m 64 "



//--------------------- .note.nv.cuinfo           --------------------------
	.section	.note.nv.cuinfo,"",@"SHT_NOTE"
	.sectionflags	@"SHF_NOTE_NV_CUINFO"
        /*0018*/ 	.short	0x0002
        /*001a*/ 	.short	0x0064
        /*001c*/ 	.short	0x0082
	.zero		2


//--------------------- .nv.info                  --------------------------
	.section	.nv.info,"",@"SHT_CUDA_INFO"
	.align	4


	//----- nvinfo : EIATTR_REGCOUNT
	.align		4
        /*0000*/ 	.byte	0x04, 0x2f
        /*0002*/ 	.short	(.L_1 - .L_0)
	.align		4
.L_0:
        /*0004*/ 	.word	index@(_Z2bfiiPKiPiPbS1_)
        /*0008*/ 	.word	0x00000010


	//----- nvinfo : EIATTR_FRAME_SIZE
	.align		4
.L_1:
        /*000c*/ 	.byte	0x04, 0x11
        /*000e*/ 	.short	(.L_3 - .L_2)
	.align		4
.L_2:
        /*0010*/ 	.word	index@(_Z2bfiiPKiPiPbS1_)
        /*0014*/ 	.word	0x00000000


	//----- nvinfo : EIATTR_MIN_STACK_SIZE
	.align		4
.L_3:
        /*0018*/ 	.byte	0x04, 0x12
        /*001a*/ 	.short	(.L_5 - .L_4)
	.align		4
.L_4:
        /*001c*/ 	.word	index@(_Z2bfiiPKiPiPbS1_)
        /*0020*/ 	.word	0x00000000
.L_5:


//--------------------- .nv.compat                --------------------------
	.section	.nv.compat,"",@"SHT_CUDA_COMPAT_INFO"
	.align	4
        /*0000*/ 	.byte	0x02, 0x09, 0x00, 0x00, 0x02, 0x02, 0x01, 0x00, 0x02, 0x05, 0x05, 0x00, 0x03, 0x07, 0x01, 0x01
        /*0010*/ 	.byte	0x02, 0x03, 0x00, 0x00, 0x02, 0x06, 0x01, 0x00, 0x04, 0x0b, 0x08, 0x00, 0x09, 0x00, 0x00, 0x00
        /*0020*/ 	.byte	0x00, 0x00, 0x00, 0x00


//--------------------- .nv.info._Z2bfiiPKiPiPbS1_ --------------------------
	.section	.nv.info._Z2bfiiPKiPiPbS1_,"",@"SHT_CUDA_INFO"
	.sectionflags	@""
	.align	4


	//----- nvinfo : EIATTR_CUDA_API_VERSION
	.align		4
        /*0000*/ 	.byte	0x04, 0x37
        /*0002*/ 	.short	(.L_7 - .L_6)
.L_6:
        /*0004*/ 	.word	0x00000082


	//----- nvinfo : EIATTR_KPARAM_INFO
	.align		4
.L_7:
        /*0008*/ 	.byte	0x04, 0x17
        /*000a*/ 	.short	(.L_9 - .L_8)
.L_8:
        /*000c*/ 	.word	0x00000000
        /*0010*/ 	.short	0x0005
        /*0012*/ 	.short	0x0020
        /*0014*/ 	.byte	0x00, 0xf5, 0x21, 0x00


	//----- nvinfo : EIATTR_KPARAM_INFO
	.align		4
.L_9:
        /*0018*/ 	.byte	0x04, 0x17
        /*001a*/ 	.short	(.L_11 - .L_10)
.L_10:
        /*001c*/ 	.word	0x00000000
        /*0020*/ 	.short	0x0004
        /*0022*/ 	.short	0x0018
        /*0024*/ 	.byte	0x00, 0xf5, 0x21, 0x00


	//----- nvinfo : EIATTR_KPARAM_INFO
	.align		4
.L_11:
        /*0028*/ 	.byte	0x04, 0x17
        /*002a*/ 	.short	(.L_13 - .L_12)
.L_12:
        /*002c*/ 	.word	0x00000000
        /*0030*/ 	.short	0x0003
        /*0032*/ 	.short	0x0010
        /*0034*/ 	.byte	0x00, 0xf5, 0x21, 0x00


	//----- nvinfo : EIATTR_KPARAM_INFO
	.align		4
.L_13:
        /*0038*/ 	.byte	0x04, 0x17
        /*003a*/ 	.short	(.L_15 - .L_14)
.L_14:
        /*003c*/ 	.word	0x00000000
        /*0040*/ 	.short	0x0002
        /*0042*/ 	.short	0x0008
        /*0044*/ 	.byte	0x00, 0xf5, 0x21, 0x00


	//----- nvinfo : EIATTR_KPARAM_INFO
	.align		4
.L_15:
        /*0048*/ 	.byte	0x04, 0x17
        /*004a*/ 	.short	(.L_17 - .L_16)
.L_16:
        /*004c*/ 	.word	0x00000000
        /*0050*/ 	.short	0x0001
        /*0052*/ 	.short	0x0004
        /*0054*/ 	.byte	0x00, 0xf0, 0x11, 0x00


	//----- nvinfo : EIATTR_KPARAM_INFO
	.align		4
.L_17:
        /*0058*/ 	.byte	0x04, 0x17
        /*005a*/ 	.short	(.L_19 - .L_18)
.L_18:
        /*005c*/ 	.word	0x00000000
        /*0060*/ 	.short	0x0000
        /*0062*/ 	.short	0x0000
        /*0064*/ 	.byte	0x00, 0xf0, 0x11, 0x00


	//----- nvinfo : EIATTR_SPARSE_MMA_MASK
	.align		4
.L_19:
        /*0068*/ 	.byte	0x03, 0x50
        /*006a*/ 	.short	0x0000


	//----- nvinfo : EIATTR_MAXREG_COUNT
	.align		4
        /*006c*/ 	.byte	0x03, 0x1b
        /*006e*/ 	.short	0x00ff


	//----- nvinfo : EIATTR_MERCURY_ISA_VERSION
	.align		4
        /*0070*/ 	.byte	0x03, 0x5f
        /*0072*/ 	.short	0x0101


	//----- nvinfo : EIATTR_VRC_CTA_INIT_COUNT
	.align		4
        /*0074*/ 	.byte	0x02, 0x4a
	.zero		1
	.zero		1


	//----- nvinfo : EIATTR_EXIT_INSTR_OFFSETS
	.align		4
        /*0078*/ 	.byte	0x04, 0x1c
        /*007a*/ 	.short	(.L_21 - .L_20)


	//   ....[0]....
.L_20:
        /*007c*/ 	.word	0x00000070


	//   ....[1]....
        /*0080*/ 	.word	0x00000130


	//   ....[2]....
        /*0084*/ 	.word	0x000001b0


	//   ....[3]....
        /*0088*/ 	.word	0x00000220


	//----- nvinfo : EIATTR_CBANK_PARAM_SIZE
	.align		4
.L_21:
        /*008c*/ 	.byte	0x03, 0x19
        /*008e*/ 	.short	0x0028


	//----- nvinfo : EIATTR_PARAM_CBANK
	.align		4
        /*0090*/ 	.byte	0x04, 0x0a
        /*0092*/ 	.short	(.L_23 - .L_22)
	.align		4
.L_22:
        /*0094*/ 	.word	index@(.nv.constant0._Z2bfiiPKiPiPbS1_)
        /*0098*/ 	.short	0x0380
        /*009a*/ 	.short	0x0028


	//----- nvinfo : EIATTR_SW_WAR
	.align		4
.L_23:
        /*009c*/ 	.byte	0x04, 0x36
        /*009e*/ 	.short	(.L_25 - .L_24)
.L_24:
        /*00a0*/ 	.word	0x00000008
.L_25:


//--------------------- .nv.callgraph             --------------------------
	.section	.nv.callgraph,"",@"SHT_CUDA_CALLGRAPH"
	.align	4
	.sectionentsize	8
	.align		4
        /*0000*/ 	.word	0x00000000
	.align		4
        /*0004*/ 	.word	0xffffffff
	.align		4
        /*0008*/ 	.word	0x00000000
	.align		4
        /*000c*/ 	.word	0xfffffffe
	.align		4
        /*0010*/ 	.word	0x00000000
	.align		4
        /*0014*/ 	.word	0xfffffffd
	.align		4
        /*0018*/ 	.word	0x00000000
	.align		4
        /*001c*/ 	.word	0xfffffffc


//--------------------- .text._Z2bfiiPKiPiPbS1_   --------------------------
	.section	.text._Z2bfiiPKiPiPbS1_,"ax",@progbits
	.align	128
        .global         _Z2bfiiPKiPiPbS1_
        .type           _Z2bfiiPKiPiPbS1_,@function
        .size           _Z2bfiiPKiPiPbS1_,(.L_x_1 - _Z2bfiiPKiPiPbS1_)
        .other          _Z2bfiiPKiPiPbS1_,@"STO_CUDA_ENTRY STV_DEFAULT"
_Z2bfiiPKiPiPbS1_:
.text._Z2bfiiPKiPiPbS1_:
[----:B------:R-:W-:Y:S01]  /*0000*/  LDC R1, c[0x0][0x37c] ;  /* 0x0000df00ff017b82 */ /* 0x000fe20000000800 */
[----:B------:R-:W0:Y:S07]  /*0010*/  S2R R0, SR_TID.X ;  /* 0x0000000000007919 */ /* 0x000e2e0000002100 */
[----:B------:R-:W0:Y:S01]  /*0020*/  S2UR UR4, SR_CTAID.X ;  /* 0x00000000000479c3 */ /* 0x000e220000002500 */
[----:B------:R-:W1:Y:S07]  /*0030*/  LDCU UR6, c[0x0][0x380] ;  /* 0x00007000ff0677ac */ /* 0x000e6e0008000800 */
[----:B------:R-:W0:Y:S02]  /*0040*/  LDC R9, c[0x0][0x360] ;  /* 0x0000d800ff097b82 */ /* 0x000e240000000800 */
[----:B0-----:R-:W-:-:S05]  /*0050*/  IMAD R9, R9, UR4, R0 ;  /* 0x0000000409097c24 */ /* 0x001fca000f8e0200 */
[----:B-1----:R-:W-:-:S13]  /*0060*/  ISETP.GE.AND P0, PT, R9, UR6, PT ;  /* 0x0000000609007c0c */ /* 0x002fda000bf06270 */
[----:B------:R-:W-:Y:S05]  /*0070*/  @P0 EXIT ;  /* 0x000000000000094d */ /* 0x000fea0003800000 */
[----:B------:R-:W0:Y:S01]  /*0080*/  LDC R13, c[0x0][0x384] ;  /* 0x0000e100ff0d7b82 */ /* 0x000e220000000800 */
[----:B------:R-:W1:Y:S01]  /*0090*/  LDCU.64 UR8, c[0x0][0x398] ;  /* 0x00007300ff0877ac */ /* 0x000e620008000a00 */
[----:B------:R-:W2:Y:S06]  /*00a0*/  LDCU.64 UR4, c[0x0][0x358] ;  /* 0x00006b00ff0477ac */ /* 0x000eac0008000a00 */
[----:B------:R-:W3:Y:S01]  /*00b0*/  LDC.64 R4, c[0x0][0x388] ;  /* 0x0000e200ff047b82 */ /* 0x000ee20000000a00 */
[----:B-1----:R-:W-:-:S04]  /*00c0*/  IADD3 R2, P0, PT, R9, UR8, RZ ;  /* 0x0000000809027c10 */ /* 0x002fc8000ff1e0ff */
[----:B------:R-:W-:Y:S01]  /*00d0*/  LEA.HI.X.SX32 R3, R9, UR9, 0x1, P0 ;  /* 0x0000000909037c11 */ /* 0x000fe200080f0eff */
[----:B0-----:R-:W-:-:S04]  /*00e0*/  IMAD R7, R13, UR6, R9 ;  /* 0x000000060d077c24 */ /* 0x001fc8000f8e0209 */
[----:B--2---:R0:W-:Y:S01]  /*00f0*/  STG.E.U8 desc[UR4][R2.64], RZ ;  /* 0x000000ff02007986 */ /* 0x0041e2000c101104 */
[----:B---3--:R-:W-:-:S05]  /*0100*/  IMAD.WIDE R4, R7, 0x4, R4 ;  /* 0x0000000407047825 */ /* 0x008fca00078e0204 */
[----:B------:R-:W2:Y:S02]  /*0110*/  LDG.E R0, desc[UR4][R4.64] ;  /* 0x0000000404007981 */ /* 0x000ea4000c1e1900 */
[----:B--2---:R-:W-:-:S13]  /*0120*/  ISETP.GT.AND P0, PT, R0, 0x773593ff, PT ;  /* 0x773593ff0000780c */ /* 0x004fda0003f04270 */
[----:B0-----:R-:W-:Y:S05]  /*0130*/  @P0 EXIT ;  /* 0x000000000000094d */ /* 0x001fea0003800000 */
[----:B------:R-:W0:Y:S02]  /*0140*/  LDC.64 R4, c[0x0][0x390] ;  /* 0x0000e400ff047b82 */ /* 0x000e240000000a00 */
[----:B0-----:R-:W-:-:S04]  /*0150*/  IMAD.WIDE R6, R13, 0x4, R4 ;  /* 0x000000040d067825 */ /* 0x001fc800078e0204 */
[----:B------:R-:W-:Y:S02]  /*0160*/  IMAD.WIDE R4, R9, 0x4, R4 ;  /* 0x0000000409047825 */ /* 0x000fe400078e0204 */
[----:B------:R-:W2:Y:S04]  /*0170*/  LDG.E R7, desc[UR4][R6.64] ;  /* 0x0000000406077981 */ /* 0x000ea8000c1e1900 */
[----:B------:R-:W3:Y:S01]  /*0180*/  LDG.E R8, desc[UR4][R4.64] ;  /* 0x0000000404087981 */ /* 0x000ee2000c1e1900 */
[----:B--2---:R-:W-:-:S04]  /*0190*/  IADD3 R11, PT, PT, R0, R7, RZ ;  /* 0x00000007000b7210 */ /* 0x004fc80007ffe0ff */
[----:B---3--:R-:W-:-:S13]  /*01a0*/  ISETP.GT.AND P0, PT, R8, R11, PT ;  /* 0x0000000b0800720c */ /* 0x008fda0003f04270 */
[----:B------:R-:W-:Y:S05]  /*01b0*/  @!P0 EXIT ;  /* 0x000000000000894d */ /* 0x000fea0003800000 */
[----:B------:R-:W0:Y:S01]  /*01c0*/  LDC.64 R6, c[0x0][0x3a0] ;  /* 0x0000e800ff067b82 */ /* 0x000e220000000a00 */
[----:B------:R-:W-:Y:S01]  /*01d0*/  HFMA2 R0, -RZ, RZ, 0, 5.9604644775390625e-08 ;  /* 0x00000001ff007431 */ /* 0x000fe200000001ff */
[----:B------:R-:W-:Y:S04]  /*01e0*/  STG.E desc[UR4][R4.64], R11 ;  /* 0x0000000b04007986 */ /* 0x000fe8000c101904 */
[----:B------:R-:W-:Y:S01]  /*01f0*/  STG.E.U8 desc[UR4][R2.64], R0 ;  /* 0x0000000002007986 */ /* 0x000fe2000c101104 */
[----:B0-----:R-:W-:-:S05]  /*0200*/  IMAD.WIDE R6, R9, 0x4, R6 ;  /* 0x0000000409067825 */ /* 0x001fca00078e0206 */
[----:B------:R-:W-:Y:S01]  /*0210*/  STG.E desc[UR4][R6.64], R13 ;  /* 0x0000000d06007986 */ /* 0x000fe2000c101904 */
[----:B------:R-:W-:Y:S05]  /*0220*/  EXIT ;  /* 0x000000000000794d */ /* 0x000fea0003800000 */
.L_x_0:
[----:B------:R-:W-:-:S00]  /*0230*/  BRA `(.L_x_0) ;  /* 0xfffffffc00fc7947 */ /* 0x000fc0000383ffff */
[----:B------:R-:W-:-:S00]  /*0240*/  NOP ;  /* 0x0000000000007918 */ /* 0x000fc00000000000 */
        /* <DEDUP_REMOVED lines=11> */
.L_x_1:


//--------------------- .nv.shared.reserved.0     --------------------------
	.section	.nv.shared.reserved.0,"aw",@nobits
	.weak		__nv_reservedSMEM_offset_0_alias
	.size		__nv_reservedSMEM_offset_0_alias, 0, 64
	.other		__nv_reservedSMEM_offset_0_alias,@"STO_CUDA_RESERVED_SHARED STV_DEFAULT"
__nv_reservedSMEM_offset_0_alias:
	.zero		0
	.zero		64


//--------------------- .nv.constant0._Z2bfiiPKiPiPbS1_ --------------------------
	.section	.nv.constant0._Z2bfiiPKiPiPbS1_,"a",@progbits
	.sectionflags	@""
	.align	4
.nv.constant0._Z2bfiiPKiPiPbS1_:
	.zero		936


//--------------------- SYMBOLS --------------------------

	.type		.nv.reservedSmem.offset0,@object
	.size		.nv.reservedSmem.offset0,0x4
